//
// Generated by NVIDIA NVVM Compiler
//
// Compiler Build ID: CL-36424714
// Cuda compilation tools, release 13.0, V13.0.88
// Based on NVVM 20.0.0
//

.version 9.0
.target sm_100
.address_size 64

	// .globl	saxpb

.visible .entry saxpb(
	.param .u64 .ptr .align 1 saxpb_param_0,
	.param .u64 .ptr .align 1 saxpb_param_1,
	.param .f32 saxpb_param_2,
	.param .f32 saxpb_param_3,
	.param .u32 saxpb_param_4
)
{
	.reg .pred 	%p<2>;
	.reg .b32 	%r<9>;
	.reg .b32 	%f<5>;
	.reg .b64 	%rd<8>;

	ld.param.u64 	%rd1, [saxpb_param_0];
	ld.param.u64 	%rd2, [saxpb_param_1];
	ld.param.f32 	%f1, [saxpb_param_2];
	ld.param.f32 	%f2, [saxpb_param_3];
	ld.param.u32 	%r2, [saxpb_param_4];
	mov.u32 	%r3, %ctaid.y;
	mov.u32 	%r4, %nctaid.x;
	mov.u32 	%r5, %ctaid.x;
	mad.lo.s32 	%r6, %r3, %r4, %r5;
	mov.u32 	%r7, %ntid.x;
	mov.u32 	%r8, %tid.x;
	mad.lo.s32 	%r1, %r6, %r7, %r8;
	setp.ge.s32 	%p1, %r1, %r2;
	@%p1 bra 	$L__BB0_2;
	cvta.to.global.u64 	%rd3, %rd2;
	cvta.to.global.u64 	%rd4, %rd1;
	mul.wide.s32 	%rd5, %r1, 4;
	add.s64 	%rd6, %rd3, %rd5;
	ld.global.nc.f32 	%f3, [%rd6];
	fma.rn.f32 	%f4, %f1, %f3, %f2;
	add.s64 	%rd7, %rd4, %rd5;
	st.global.f32 	[%rd7], %f4;
$L__BB0_2:
	ret;

}


// ===== COMPILED SASS (sm_100) =====

	.target	sm_100

	.elftype	@"ET_EXEC"


//--------------------- .note.nv.tkinfo           --------------------------
	.section	.note.nv.tkinfo,"",@"SHT_NOTE"
	.sectionflags	@"SHF_NOTE_NV_TKINFO"
	.tkinfo
        /*0018*/ 	.word	0x00000002
        /*0030*/ 	.string	""
        /*0030*/ 	.string	"ptxas"
        /*0030*/ 	.string	"Cuda compilation tools, release 13.0, V13.0.88"
        /*0030*/ 	.string	"Build cuda_13.0.r13.0/compiler.36424714_0"
        /*0030*/ 	.string	"-arch sm_100 -m 64 "



//--------------------- .note.nv.cuinfo           --------------------------
	.section	.note.nv.cuinfo,"",@"SHT_NOTE"
	.sectionflags	@"SHF_NOTE_NV_CUINFO"
        /*0018*/ 	.short	0x0002
        /*001a*/ 	.short	0x0064
        /*001c*/ 	.short	0x0082
	.zero		2


//--------------------- .nv.info                  --------------------------
	.section	.nv.info,"",@"SHT_CUDA_INFO"
	.align	4


	//----- nvinfo : EIATTR_REGCOUNT
	.align		4
        /*0000*/ 	.byte	0x04, 0x2f
        /*0002*/ 	.short	(.L_1 - .L_0)
	.align		4
.L_0:
        /*0004*/ 	.word	index@(saxpb)
        /*0008*/ 	.word	0x0000000c


	//----- nvinfo : EIATTR_FRAME_SIZE
	.align		4
.L_1:
        /*000c*/ 	.byte	0x04, 0x11
        /*000e*/ 	.short	(.L_3 - .L_2)
	.align		4
.L_2:
        /*0010*/ 	.word	index@(saxpb)
        /*0014*/ 	.word	0x00000000


	//----- nvinfo : EIATTR_MIN_STACK_SIZE
	.align		4
.L_3:
        /*0018*/ 	.byte	0x04, 0x12
        /*001a*/ 	.short	(.L_5 - .L_4)
	.align		4
.L_4:
        /*001c*/ 	.word	index@(saxpb)
        /*0020*/ 	.word	0x00000000
.L_5:


//--------------------- .nv.compat                --------------------------
	.section	.nv.compat,"",@"SHT_CUDA_COMPAT_INFO"
	.align	4
        /*0000*/ 	.byte	0x02, 0x09, 0x00, 0x00, 0x02, 0x02, 0x01, 0x00, 0x02, 0x05, 0x05, 0x00, 0x03, 0x07, 0x01, 0x01
        /*0010*/ 	.byte	0x02, 0x03, 0x00, 0x00, 0x02, 0x06, 0x01, 0x00, 0x04, 0x0b, 0x08, 0x00, 0x09, 0x00, 0x00, 0x00
        /*0020*/ 	.byte	0x00, 0x00, 0x00, 0x00


//--------------------- .nv.info.saxpb            --------------------------
	.section	.nv.info.saxpb,"",@"SHT_CUDA_INFO"
	.sectionflags	@""
	.align	4


	//----- nvinfo : EIATTR_CUDA_API_VERSION
	.align		4
        /*0000*/ 	.byte	0x04, 0x37
        /*0002*/ 	.short	(.L_7 - .L_6)
.L_6:
        /*0004*/ 	.word	0x00000082


	//----- nvinfo : EIATTR_KPARAM_INFO
	.align		4
.L_7:
        /*0008*/ 	.byte	0x04, 0x17
        /*000a*/ 	.short	(.L_9 - .L_8)
.L_8:
        /*000c*/ 	.word	0x00000000
        /*0010*/ 	.short	0x0004
        /*0012*/ 	.short	0x0018
        /*0014*/ 	.byte	0x00, 0xf0, 0x11, 0x00


	//----- nvinfo : EIATTR_KPARAM_INFO
	.align		4
.L_9:
        /*0018*/ 	.byte	0x04, 0x17
        /*001a*/ 	.short	(.L_11 - .L_10)
.L_10:
        /*001c*/ 	.word	0x00000000
        /*0020*/ 	.short	0x0003
        /*0022*/ 	.short	0x0014
        /*0024*/ 	.byte	0x00, 0xf0, 0x11, 0x00


	//----- nvinfo : EIATTR_KPARAM_INFO
	.align		4
.L_11:
        /*0028*/ 	.byte	0x04, 0x17
        /*002a*/ 	.short	(.L_13 - .L_12)
.L_12:
        /*002c*/ 	.word	0x00000000
        /*0030*/ 	.short	0x0002
        /*0032*/ 	.short	0x0010
        /*0034*/ 	.byte	0x00, 0xf0, 0x11, 0x00


	//----- nvinfo : EIATTR_KPARAM_INFO
	.align		4
.L_13:
        /*0038*/ 	.byte	0x04, 0x17
        /*003a*/ 	.short	(.L_15 - .L_14)
.L_14:
        /*003c*/ 	.word	0x00000000
        /*0040*/ 	.short	0x0001
        /*0042*/ 	.short	0x0008
        /*0044*/ 	.byte	0x00, 0xf5, 0x21, 0x00


	//----- nvinfo : EIATTR_KPARAM_INFO
	.align		4
.L_15:
        /*0048*/ 	.byte	0x04, 0x17
        /*004a*/ 	.short	(.L_17 - .L_16)
.L_16:
        /*004c*/ 	.word	0x00000000
        /*0050*/ 	.short	0x0000
        /*0052*/ 	.short	0x0000
        /*0054*/ 	.byte	0x00, 0xf5, 0x21, 0x00


	//----- nvinfo : EIATTR_SPARSE_MMA_MASK
	.align		4
.L_17:
        /*0058*/ 	.byte	0x03, 0x50
        /*005a*/ 	.short	0x0000


	//----- nvinfo : EIATTR_MAXREG_COUNT
	.align		4
        /*005c*/ 	.byte	0x03, 0x1b
        /*005e*/ 	.short	0x00ff


	//----- nvinfo : EIATTR_MERCURY_ISA_VERSION
	.align		4
        /*0060*/ 	.byte	0x03, 0x5f
        /*0062*/ 	.short	0x0101


	//----- nvinfo : EIATTR_VRC_CTA_INIT_COUNT
	.align		4
        /*0064*/ 	.byte	0x02, 0x4a
	.zero		1
	.zero		1


	//----- nvinfo : EIATTR_EXIT_INSTR_OFFSETS
	.align		4
        /*0068*/ 	.byte	0x04, 0x1c
        /*006a*/ 	.short	(.L_19 - .L_18)


	//   ....[0]....
.L_18:
        /*006c*/ 	.word	0x000000a0


	//   ....[1]....
        /*0070*/ 	.word	0x00000140


	//----- nvinfo : EIATTR_CBANK_PARAM_SIZE
	.align		4
.L_19:
        /*0074*/ 	.byte	0x03, 0x19
        /*0076*/ 	.short	0x001c


	//----- nvinfo : EIATTR_PARAM_CBANK
	.align		4
        /*0078*/ 	.byte	0x04, 0x0a
        /*007a*/ 	.short	(.L_21 - .L_20)
	.align		4
.L_20:
        /*007c*/ 	.word	index@(.nv.constant0.saxpb)
        /*0080*/ 	.short	0x0380
        /*0082*/ 	.short	0x001c


	//----- nvinfo : EIATTR_SW_WAR
	.align		4
.L_21:
        /*0084*/ 	.byte	0x04, 0x36
        /*0086*/ 	.short	(.L_23 - .L_22)
.L_22:
        /*0088*/ 	.word	0x00000008
.L_23:


//--------------------- .nv.callgraph             --------------------------
	.section	.nv.callgraph,"",@"SHT_CUDA_CALLGRAPH"
	.align	4
	.sectionentsize	8
	.align		4
        /*0000*/ 	.word	0x00000000
	.align		4
        /*0004*/ 	.word	0xffffffff
	.align		4
        /*0008*/ 	.word	0x00000000
	.align		4
        /*000c*/ 	.word	0xfffffffe
	.align		4
        /*0010*/ 	.word	0x00000000
	.align		4
        /*0014*/ 	.word	0xfffffffd
	.align		4
        /*0018*/ 	.word	0x00000000
	.align		4
        /*001c*/ 	.word	0xfffffffc


//--------------------- .text.saxpb               --------------------------
	.section	.text.saxpb,"ax",@progbits
	.align	128
        .global         saxpb
        .type           saxpb,@function
        .size           saxpb,(.L_x_1 - saxpb)
        .other          saxpb,@"STO_CUDA_ENTRY STV_DEFAULT"
saxpb:
.text.saxpb:
[----:B------:R-:W-:Y:S01]  /*0000*/  LDC R1, c[0x0][0x37c] ;  /* 0x0000df00ff017b82 */ /* 0x000fe20000000800 */
[----:B------:R-:W0:Y:S07]  /*0010*/  S2R R0, SR_TID.X ;  /* 0x0000000000007919 */ /* 0x000e2e0000002100 */
[----:B------:R-:W-:Y:S01]  /*0020*/  S2UR UR4, SR_CTAID.Y ;  /* 0x00000000000479c3 */ /* 0x000fe20000002600 */
[----:B------:R-:W1:Y:S01]  /*0030*/  LDCU UR5, c[0x0][0x370] ;  /* 0x00006e00ff0577ac */ /* 0x000e620008000800 */
[----:B------:R-:W2:Y:S06]  /*0040*/  LDCU UR7, c[0x0][0x398] ;  /* 0x00007300ff0777ac */ /* 0x000eac0008000800 */
[----:B------:R-:W1:Y:S08]  /*0050*/  S2UR UR6, SR_CTAID.X ;  /* 0x00000000000679c3 */ /* 0x000e700000002500 */
[----:B------:R-:W0:Y:S01]  /*0060*/  LDC R7, c[0x0][0x360] ;  /* 0x0000d800ff077b82 */ /* 0x000e220000000800 */
[----:B-1----:R-:W-:-:S06]  /*0070*/  UIMAD UR4, UR4, UR5, UR6 ;  /* 0x00000005040472a4 */ /* 0x002fcc000f8e0206 */
[----:B0-----:R-:W-:-:S05]  /*0080*/  IMAD R7, R7, UR4, R0 ;  /* 0x0000000407077c24 */ /* 0x001fca000f8e0200 */
[----:B--2---:R-:W-:-:S13]  /*0090*/  ISETP.GE.AND P0, PT, R7, UR7, PT ;  /* 0x0000000707007c0c */ /* 0x004fda000bf06270 */
[----:B------:R-:W-:Y:S05]  /*00a0*/  @P0 EXIT ;  /* 0x000000000000094d */ /* 0x000fea0003800000 */
[----:B------:R-:W0:Y:S01]  /*00b0*/  LDC.64 R2, c[0x0][0x388] ;  /* 0x0000e200ff027b82 */ /* 0x000e220000000a00 */
[----:B------:R-:W1:Y:S07]  /*00c0*/  LDCU.64 UR4, c[0x0][0x358] ;  /* 0x00006b00ff0477ac */ /* 0x000e6e0008000a00 */
[----:B------:R-:W2:Y:S08]  /*00d0*/  LDC.64 R4, c[0x0][0x380] ;  /* 0x0000e000ff047b82 */ /* 0x000eb00000000a00 */
[----:B------:R-:W3:Y:S01]  /*00e0*/  LDC.64 R8, c[0x0][0x390] ;  /* 0x0000e400ff087b82 */ /* 0x000ee20000000a00 */
[----:B0-----:R-:W-:-:S06]  /*00f0*/  IMAD.WIDE R2, R7, 0x4, R2 ;  /* 0x0000000407027825 */ /* 0x001fcc00078e0202 */
[----:B-1----:R-:W3:Y:S01]  /*0100*/  LDG.E.CONSTANT R2, desc[UR4][R2.64] ;  /* 0x0000000402027981 */ /* 0x002ee2000c1e9900 */
[----:B--2---:R-:W-:-:S04]  /*0110*/  IMAD.WIDE R4, R7, 0x4, R4 ;  /* 0x0000000407047825 */ /* 0x004fc800078e0204 */
[----:B---3--:R-:W-:-:S05]  /*0120*/  FFMA R7, R2, R8, R9 ;  /* 0x0000000802077223 */ /* 0x008fca0000000009 */
[----:B------:R-:W-:Y:S01]  /*0130*/  STG.E desc[UR4][R4.64], R7 ;  /* 0x0000000704007986 */ /* 0x000fe2000c101904 */
[----:B------:R-:W-:Y:S05]  /*0140*/  EXIT ;  /* 0x000000000000794d */ /* 0x000fea0003800000 */
.L_x_0:
[----:B------:R-:W-:-:S00]  /*0150*/  BRA `(.L_x_0) ;  /* 0xfffffffc00fc7947 */ /* 0x000fc0000383ffff */
[----:B------:R-:W-:-:S00]  /*0160*/  NOP ;  /* 0x0000000000007918 */ /* 0x000fc00000000000 */
        /* <DEDUP_REMOVED lines=9> */
.L_x_1:


//--------------------- .nv.shared.reserved.0     --------------------------
	.section	.nv.shared.reserved.0,"aw",@nobits
	.weak		__nv_reservedSMEM_offset_0_alias
	.size		__nv_reservedSMEM_offset_0_alias, 0, 64
	.other		__nv_reservedSMEM_offset_0_alias,@"STO_CUDA_RESERVED_SHARED STV_DEFAULT"
__nv_reservedSMEM_offset_0_alias:
	.zero		0
	.zero		64


//--------------------- .nv.constant0.saxpb       --------------------------
	.section	.nv.constant0.saxpb,"a",@progbits
	.sectionflags	@""
	.align	4
.nv.constant0.saxpb:
	.zero		924


//--------------------- SYMBOLS --------------------------

	.type		.nv.reservedSmem.offset0,@object
	.size		.nv.reservedSmem.offset0,0x4
